//
// Generated by NVIDIA NVVM Compiler
//
// Compiler Build ID: CL-36424714
// Cuda compilation tools, release 13.0, V13.0.88
// Based on NVVM 20.0.0
//

.version 9.0
.target sm_100
.address_size 64

	// .globl	multiply

.visible .entry multiply(
	.param .u32 multiply_param_0,
	.param .u32 multiply_param_1,
	.param .u64 .ptr .align 1 multiply_param_2,
	.param .u64 .ptr .align 1 multiply_param_3,
	.param .u64 .ptr .align 1 multiply_param_4,
	.param .u64 .ptr .align 1 multiply_param_5
)
{
	.reg .pred 	%p<11>;
	.reg .b32 	%r<40>;
	.reg .b64 	%rd<66>;
	.reg .b64 	%fd<85>;

	ld.param.u32 	%r14, [multiply_param_0];
	ld.param.u32 	%r13, [multiply_param_1];
	ld.param.u64 	%rd10, [multiply_param_2];
	ld.param.u64 	%rd13, [multiply_param_3];
	ld.param.u64 	%rd11, [multiply_param_4];
	ld.param.u64 	%rd12, [multiply_param_5];
	cvta.to.global.u64 	%rd1, %rd13;
	mov.u32 	%r15, %tid.x;
	mov.u32 	%r16, %ctaid.x;
	mov.u32 	%r17, %ntid.x;
	mad.lo.s32 	%r1, %r16, %r17, %r15;
	setp.ge.s32 	%p1, %r1, %r14;
	@%p1 bra 	$L__BB0_14;
	setp.lt.s32 	%p2, %r13, 1;
	mov.f64 	%fd84, 0d0000000000000000;
	@%p2 bra 	$L__BB0_13;
	shl.b32 	%r19, %r1, 1;
	cvta.to.global.u64 	%rd14, %rd10;
	mul.wide.s32 	%rd15, %r19, 8;
	add.s64 	%rd16, %rd14, %rd15;
	ld.global.u64 	%rd17, [%rd16];
	cvta.to.global.u64 	%rd2, %rd17;
	ld.global.u64 	%rd18, [%rd16+8];
	cvta.to.global.u64 	%rd3, %rd18;
	and.b32  	%r2, %r13, 7;
	setp.lt.u32 	%p3, %r13, 8;
	mov.f64 	%fd84, 0d0000000000000000;
	mov.b32 	%r38, 0;
	@%p3 bra 	$L__BB0_5;
	and.b32  	%r38, %r13, 2147483640;
	neg.s32 	%r36, %r38;
	add.s64 	%rd65, %rd2, 32;
	add.s64 	%rd64, %rd3, 32;
	mov.f64 	%fd84, 0d0000000000000000;
$L__BB0_4:
	.pragma "nounroll";
	ld.global.f64 	%fd17, [%rd65+-32];
	cvt.rzi.s32.f64 	%r20, %fd17;
	ld.global.f64 	%fd18, [%rd64+-32];
	mul.wide.s32 	%rd19, %r20, 8;
	add.s64 	%rd20, %rd1, %rd19;
	ld.global.f64 	%fd19, [%rd20];
	fma.rn.f64 	%fd20, %fd18, %fd19, %fd84;
	ld.global.f64 	%fd21, [%rd65+-24];
	cvt.rzi.s32.f64 	%r21, %fd21;
	ld.global.f64 	%fd22, [%rd64+-24];
	mul.wide.s32 	%rd21, %r21, 8;
	add.s64 	%rd22, %rd1, %rd21;
	ld.global.f64 	%fd23, [%rd22];
	fma.rn.f64 	%fd24, %fd22, %fd23, %fd20;
	ld.global.f64 	%fd25, [%rd65+-16];
	cvt.rzi.s32.f64 	%r22, %fd25;
	ld.global.f64 	%fd26, [%rd64+-16];
	mul.wide.s32 	%rd23, %r22, 8;
	add.s64 	%rd24, %rd1, %rd23;
	ld.global.f64 	%fd27, [%rd24];
	fma.rn.f64 	%fd28, %fd26, %fd27, %fd24;
	ld.global.f64 	%fd29, [%rd65+-8];
	cvt.rzi.s32.f64 	%r23, %fd29;
	ld.global.f64 	%fd30, [%rd64+-8];
	mul.wide.s32 	%rd25, %r23, 8;
	add.s64 	%rd26, %rd1, %rd25;
	ld.global.f64 	%fd31, [%rd26];
	fma.rn.f64 	%fd32, %fd30, %fd31, %fd28;
	ld.global.f64 	%fd33, [%rd65];
	cvt.rzi.s32.f64 	%r24, %fd33;
	ld.global.f64 	%fd34, [%rd64];
	mul.wide.s32 	%rd27, %r24, 8;
	add.s64 	%rd28, %rd1, %rd27;
	ld.global.f64 	%fd35, [%rd28];
	fma.rn.f64 	%fd36, %fd34, %fd35, %fd32;
	ld.global.f64 	%fd37, [%rd65+8];
	cvt.rzi.s32.f64 	%r25, %fd37;
	ld.global.f64 	%fd38, [%rd64+8];
	mul.wide.s32 	%rd29, %r25, 8;
	add.s64 	%rd30, %rd1, %rd29;
	ld.global.f64 	%fd39, [%rd30];
	fma.rn.f64 	%fd40, %fd38, %fd39, %fd36;
	ld.global.f64 	%fd41, [%rd65+16];
	cvt.rzi.s32.f64 	%r26, %fd41;
	ld.global.f64 	%fd42, [%rd64+16];
	mul.wide.s32 	%rd31, %r26, 8;
	add.s64 	%rd32, %rd1, %rd31;
	ld.global.f64 	%fd43, [%rd32];
	fma.rn.f64 	%fd44, %fd42, %fd43, %fd40;
	ld.global.f64 	%fd45, [%rd65+24];
	cvt.rzi.s32.f64 	%r27, %fd45;
	ld.global.f64 	%fd46, [%rd64+24];
	mul.wide.s32 	%rd33, %r27, 8;
	add.s64 	%rd34, %rd1, %rd33;
	ld.global.f64 	%fd47, [%rd34];
	fma.rn.f64 	%fd84, %fd46, %fd47, %fd44;
	add.s32 	%r36, %r36, 8;
	add.s64 	%rd65, %rd65, 64;
	add.s64 	%rd64, %rd64, 64;
	setp.ne.s32 	%p4, %r36, 0;
	@%p4 bra 	$L__BB0_4;
$L__BB0_5:
	setp.eq.s32 	%p5, %r2, 0;
	@%p5 bra 	$L__BB0_13;
	and.b32  	%r8, %r13, 3;
	setp.lt.u32 	%p6, %r2, 4;
	@%p6 bra 	$L__BB0_8;
	mul.wide.u32 	%rd35, %r38, 8;
	add.s64 	%rd36, %rd2, %rd35;
	ld.global.f64 	%fd49, [%rd36];
	cvt.rzi.s32.f64 	%r28, %fd49;
	add.s64 	%rd37, %rd3, %rd35;
	ld.global.f64 	%fd50, [%rd37];
	mul.wide.s32 	%rd38, %r28, 8;
	add.s64 	%rd39, %rd1, %rd38;
	ld.global.f64 	%fd51, [%rd39];
	fma.rn.f64 	%fd52, %fd50, %fd51, %fd84;
	ld.global.f64 	%fd53, [%rd36+8];
	cvt.rzi.s32.f64 	%r29, %fd53;
	ld.global.f64 	%fd54, [%rd37+8];
	mul.wide.s32 	%rd40, %r29, 8;
	add.s64 	%rd41, %rd1, %rd40;
	ld.global.f64 	%fd55, [%rd41];
	fma.rn.f64 	%fd56, %fd54, %fd55, %fd52;
	ld.global.f64 	%fd57, [%rd36+16];
	cvt.rzi.s32.f64 	%r30, %fd57;
	ld.global.f64 	%fd58, [%rd37+16];
	mul.wide.s32 	%rd42, %r30, 8;
	add.s64 	%rd43, %rd1, %rd42;
	ld.global.f64 	%fd59, [%rd43];
	fma.rn.f64 	%fd60, %fd58, %fd59, %fd56;
	ld.global.f64 	%fd61, [%rd36+24];
	cvt.rzi.s32.f64 	%r31, %fd61;
	ld.global.f64 	%fd62, [%rd37+24];
	mul.wide.s32 	%rd44, %r31, 8;
	add.s64 	%rd45, %rd1, %rd44;
	ld.global.f64 	%fd63, [%rd45];
	fma.rn.f64 	%fd84, %fd62, %fd63, %fd60;
	add.s32 	%r38, %r38, 4;
$L__BB0_8:
	setp.eq.s32 	%p7, %r8, 0;
	@%p7 bra 	$L__BB0_13;
	setp.eq.s32 	%p8, %r8, 1;
	@%p8 bra 	$L__BB0_11;
	mul.wide.u32 	%rd46, %r38, 8;
	add.s64 	%rd47, %rd2, %rd46;
	ld.global.f64 	%fd65, [%rd47];
	cvt.rzi.s32.f64 	%r32, %fd65;
	add.s64 	%rd48, %rd3, %rd46;
	ld.global.f64 	%fd66, [%rd48];
	mul.wide.s32 	%rd49, %r32, 8;
	add.s64 	%rd50, %rd1, %rd49;
	ld.global.f64 	%fd67, [%rd50];
	fma.rn.f64 	%fd68, %fd66, %fd67, %fd84;
	ld.global.f64 	%fd69, [%rd47+8];
	cvt.rzi.s32.f64 	%r33, %fd69;
	ld.global.f64 	%fd70, [%rd48+8];
	mul.wide.s32 	%rd51, %r33, 8;
	add.s64 	%rd52, %rd1, %rd51;
	ld.global.f64 	%fd71, [%rd52];
	fma.rn.f64 	%fd84, %fd70, %fd71, %fd68;
	add.s32 	%r38, %r38, 2;
$L__BB0_11:
	and.b32  	%r34, %r13, 1;
	setp.eq.b32 	%p9, %r34, 1;
	not.pred 	%p10, %p9;
	@%p10 bra 	$L__BB0_13;
	mul.wide.u32 	%rd53, %r38, 8;
	add.s64 	%rd54, %rd2, %rd53;
	ld.global.f64 	%fd72, [%rd54];
	cvt.rzi.s32.f64 	%r35, %fd72;
	add.s64 	%rd55, %rd3, %rd53;
	ld.global.f64 	%fd73, [%rd55];
	mul.wide.s32 	%rd56, %r35, 8;
	add.s64 	%rd57, %rd1, %rd56;
	ld.global.f64 	%fd74, [%rd57];
	fma.rn.f64 	%fd84, %fd73, %fd74, %fd84;
$L__BB0_13:
	cvta.to.global.u64 	%rd58, %rd11;
	mul.wide.s32 	%rd59, %r1, 8;
	add.s64 	%rd60, %rd58, %rd59;
	st.global.f64 	[%rd60], %fd84;
	add.s64 	%rd61, %rd1, %rd59;
	ld.global.f64 	%fd75, [%rd61];
	sub.f64 	%fd76, %fd75, %fd84;
	cvta.to.global.u64 	%rd62, %rd12;
	add.s64 	%rd63, %rd62, %rd59;
	st.global.f64 	[%rd63], %fd76;
$L__BB0_14:
	ret;

}


// ===== COMPILED SASS (sm_100) =====

	.target	sm_100

	.elftype	@"ET_EXEC"


//--------------------- .note.nv.tkinfo           --------------------------
	.section	.note.nv.tkinfo,"",@"SHT_NOTE"
	.sectionflags	@"SHF_NOTE_NV_TKINFO"
	.tkinfo
        /*0018*/ 	.word	0x00000002
        /*0030*/ 	.string	""
        /*0030*/ 	.string	"ptxas"
        /*0030*/ 	.string	"Cuda compilation tools, release 13.0, V13.0.88"
        /*0030*/ 	.string	"Build cuda_13.0.r13.0/compiler.36424714_0"
        /*0030*/ 	.string	"-arch sm_100 -m 64 "



//--------------------- .note.nv.cuinfo           --------------------------
	.section	.note.nv.cuinfo,"",@"SHT_NOTE"
	.sectionflags	@"SHF_NOTE_NV_CUINFO"
        /*0018*/ 	.short	0x0002
        /*001a*/ 	.short	0x0064
        /*001c*/ 	.short	0x0082
	.zero		2


//--------------------- .nv.info                  --------------------------
	.section	.nv.info,"",@"SHT_CUDA_INFO"
	.align	4


	//----- nvinfo : EIATTR_REGCOUNT
	.align		4
        /*0000*/ 	.byte	0x04, 0x2f
        /*0002*/ 	.short	(.L_1 - .L_0)
	.align		4
.L_0:
        /*0004*/ 	.word	index@(multiply)
        /*0008*/ 	.word	0x00000020


	//----- nvinfo : EIATTR_FRAME_SIZE
	.align		4
.L_1:
        /*000c*/ 	.byte	0x04, 0x11
        /*000e*/ 	.short	(.L_3 - .L_2)
	.align		4
.L_2:
        /*0010*/ 	.word	index@(multiply)
        /*0014*/ 	.word	0x00000000


	//----- nvinfo : EIATTR_MIN_STACK_SIZE
	.align		4
.L_3:
        /*0018*/ 	.byte	0x04, 0x12
        /*001a*/ 	.short	(.L_5 - .L_4)
	.align		4
.L_4:
        /*001c*/ 	.word	index@(multiply)
        /*0020*/ 	.word	0x00000000
.L_5:


//--------------------- .nv.compat                --------------------------
	.section	.nv.compat,"",@"SHT_CUDA_COMPAT_INFO"
	.align	4
        /*0000*/ 	.byte	0x02, 0x09, 0x00, 0x00, 0x02, 0x02, 0x01, 0x00, 0x02, 0x05, 0x05, 0x00, 0x03, 0x07, 0x01, 0x01
        /*0010*/ 	.byte	0x02, 0x03, 0x00, 0x00, 0x02, 0x06, 0x01, 0x00, 0x04, 0x0b, 0x08, 0x00, 0x01, 0x00, 0x00, 0x00
        /*0020*/ 	.byte	0x00, 0x00, 0x00, 0x00


//--------------------- .nv.info.multiply         --------------------------
	.section	.nv.info.multiply,"",@"SHT_CUDA_INFO"
	.sectionflags	@""
	.align	4


	//----- nvinfo : EIATTR_CUDA_API_VERSION
	.align		4
        /*0000*/ 	.byte	0x04, 0x37
        /*0002*/ 	.short	(.L_7 - .L_6)
.L_6:
        /*0004*/ 	.word	0x00000082


	//----- nvinfo : EIATTR_KPARAM_INFO
	.align		4
.L_7:
        /*0008*/ 	.byte	0x04, 0x17
        /*000a*/ 	.short	(.L_9 - .L_8)
.L_8:
        /*000c*/ 	.word	0x00000000
        /*0010*/ 	.short	0x0005
        /*0012*/ 	.short	0x0020
        /*0014*/ 	.byte	0x00, 0xf5, 0x21, 0x00


	//----- nvinfo : EIATTR_KPARAM_INFO
	.align		4
.L_9:
        /*0018*/ 	.byte	0x04, 0x17
        /*001a*/ 	.short	(.L_11 - .L_10)
.L_10:
        /*001c*/ 	.word	0x00000000
        /*0020*/ 	.short	0x0004
        /*0022*/ 	.short	0x0018
        /*0024*/ 	.byte	0x00, 0xf5, 0x21, 0x00


	//----- nvinfo : EIATTR_KPARAM_INFO
	.align		4
.L_11:
        /*0028*/ 	.byte	0x04, 0x17
        /*002a*/ 	.short	(.L_13 - .L_12)
.L_12:
        /*002c*/ 	.word	0x00000000
        /*0030*/ 	.short	0x0003
        /*0032*/ 	.short	0x0010
        /*0034*/ 	.byte	0x00, 0xf5, 0x21, 0x00


	//----- nvinfo : EIATTR_KPARAM_INFO
	.align		4
.L_13:
        /*0038*/ 	.byte	0x04, 0x17
        /*003a*/ 	.short	(.L_15 - .L_14)
.L_14:
        /*003c*/ 	.word	0x00000000
        /*0040*/ 	.short	0x0002
        /*0042*/ 	.short	0x0008
        /*0044*/ 	.byte	0x00, 0xf5, 0x21, 0x00


	//----- nvinfo : EIATTR_KPARAM_INFO
	.align		4
.L_15:
        /*0048*/ 	.byte	0x04, 0x17
        /*004a*/ 	.short	(.L_17 - .L_16)
.L_16:
        /*004c*/ 	.word	0x00000000
        /*0050*/ 	.short	0x0001
        /*0052*/ 	.short	0x0004
        /*0054*/ 	.byte	0x00, 0xf0, 0x11, 0x00


	//----- nvinfo : EIATTR_KPARAM_INFO
	.align		4
.L_17:
        /*0058*/ 	.byte	0x04, 0x17
        /*005a*/ 	.short	(.L_19 - .L_18)
.L_18:
        /*005c*/ 	.word	0x00000000
        /*0060*/ 	.short	0x0000
        /*0062*/ 	.short	0x0000
        /*0064*/ 	.byte	0x00, 0xf0, 0x11, 0x00


	//----- nvinfo : EIATTR_SPARSE_MMA_MASK
	.align		4
.L_19:
        /*0068*/ 	.byte	0x03, 0x50
        /*006a*/ 	.short	0x0000


	//----- nvinfo : EIATTR_MAXREG_COUNT
	.align		4
        /*006c*/ 	.byte	0x03, 0x1b
        /*006e*/ 	.short	0x00ff


	//----- nvinfo : EIATTR_MERCURY_ISA_VERSION
	.align		4
        /*0070*/ 	.byte	0x03, 0x5f
        /*0072*/ 	.short	0x0101


	//----- nvinfo : EIATTR_VRC_CTA_INIT_COUNT
	.align		4
        /*0074*/ 	.byte	0x02, 0x4a
	.zero		1
	.zero		1


	//----- nvinfo : EIATTR_EXIT_INSTR_OFFSETS
	.align		4
        /*0078*/ 	.byte	0x04, 0x1c
        /*007a*/ 	.short	(.L_21 - .L_20)


	//   ....[0]....
.L_20:
        /*007c*/ 	.word	0x00000070


	//   ....[1]....
        /*0080*/ 	.word	0x00000a10


	//----- nvinfo : EIATTR_CBANK_PARAM_SIZE
	.align		4
.L_21:
        /*0084*/ 	.byte	0x03, 0x19
        /*0086*/ 	.short	0x0028


	//----- nvinfo : EIATTR_PARAM_CBANK
	.align		4
        /*0088*/ 	.byte	0x04, 0x0a
        /*008a*/ 	.short	(.L_23 - .L_22)
	.align		4
.L_22:
        /*008c*/ 	.word	index@(.nv.constant0.multiply)
        /*0090*/ 	.short	0x0380
        /*0092*/ 	.short	0x0028


	//----- nvinfo : EIATTR_SW_WAR
	.align		4
.L_23:
        /*0094*/ 	.byte	0x04, 0x36
        /*0096*/ 	.short	(.L_25 - .L_24)
.L_24:
        /*0098*/ 	.word	0x00000008
.L_25:


//--------------------- .nv.callgraph             --------------------------
	.section	.nv.callgraph,"",@"SHT_CUDA_CALLGRAPH"
	.align	4
	.sectionentsize	8
	.align		4
        /*0000*/ 	.word	0x00000000
	.align		4
        /*0004*/ 	.word	0xffffffff
	.align		4
        /*0008*/ 	.word	0x00000000
	.align		4
        /*000c*/ 	.word	0xfffffffe
	.align		4
        /*0010*/ 	.word	0x00000000
	.align		4
        /*0014*/ 	.word	0xfffffffd
	.align		4
        /*0018*/ 	.word	0x00000000
	.align		4
        /*001c*/ 	.word	0xfffffffc


//--------------------- .text.multiply            --------------------------
	.section	.text.multiply,"ax",@progbits
	.align	128
        .global         multiply
        .type           multiply,@function
        .size           multiply,(.L_x_5 - multiply)
        .other          multiply,@"STO_CUDA_ENTRY STV_DEFAULT"
multiply:
.text.multiply:
[----:B------:R-:W-:Y:S01]  /*0000*/  LDC R1, c[0x0][0x37c] ;  /* 0x0000df00ff017b82 */ /* 0x000fe20000000800 */
[----:B------:R-:W0:Y:S07]  /*0010*/  S2R R0, SR_TID.X ;  /* 0x0000000000007919 */ /* 0x000e2e0000002100 */
[----:B------:R-:W0:Y:S01]  /*0020*/  S2UR UR4, SR_CTAID.X ;  /* 0x00000000000479c3 */ /* 0x000e220000002500 */
[----:B------:R-:W1:Y:S07]  /*0030*/  LDCU UR5, c[0x0][0x380] ;  /* 0x00007000ff0577ac */ /* 0x000e6e0008000800 */
[----:B------:R-:W0:Y:S02]  /*0040*/  LDC R3, c[0x0][0x360] ;  /* 0x0000d800ff037b82 */ /* 0x000e240000000800 */
[----:B0-----:R-:W-:-:S05]  /*0050*/  IMAD R0, R3, UR4, R0 ;  /* 0x0000000403007c24 */ /* 0x001fca000f8e0200 */
[----:B-1----:R-:W-:-:S13]  /*0060*/  ISETP.GE.AND P0, PT, R0, UR5, PT ;  /* 0x0000000500007c0c */ /* 0x002fda000bf06270 */
[----:B------:R-:W-:Y:S05]  /*0070*/  @P0 EXIT ;  /* 0x000000000000094d */ /* 0x000fea0003800000 */
[----:B------:R-:W0:Y:S01]  /*0080*/  LDC R2, c[0x0][0x384] ;  /* 0x0000e100ff027b82 */ /* 0x000e220000000800 */
[----:B------:R-:W1:Y:S01]  /*0090*/  LDCU.64 UR4, c[0x0][0x358] ;  /* 0x00006b00ff0477ac */ /* 0x000e620008000a00 */
[----:B------:R-:W-:Y:S02]  /*00a0*/  CS2R R22, SRZ ;  /* 0x0000000000167805 */ /* 0x000fe4000001ff00 */
[----:B0-----:R-:W-:-:S13]  /*00b0*/  ISETP.GE.AND P0, PT, R2, 0x1, PT ;  /* 0x000000010200780c */ /* 0x001fda0003f06270 */
[----:B-1----:R-:W-:Y:S05]  /*00c0*/  @!P0 BRA `(.L_x_0) ;  /* 0x0000000800288947 */ /* 0x002fea0003800000 */
[----:B------:R-:W0:Y:S01]  /*00d0*/  LDC.64 R10, c[0x0][0x388] ;  /* 0x0000e200ff0a7b82 */ /* 0x000e220000000a00 */
[----:B------:R-:W-:Y:S02]  /*00e0*/  ISETP.GE.U32.AND P1, PT, R2, 0x8, PT ;  /* 0x000000080200780c */ /* 0x000fe40003f26070 */
[----:B------:R-:W-:Y:S01]  /*00f0*/  SHF.L.U32 R3, R0, 0x1, RZ ;  /* 0x0000000100037819 */ /* 0x000fe200000006ff */
[----:B------:R-:W-:Y:S01]  /*0100*/  HFMA2 R4, -RZ, RZ, 0, 0 ;  /* 0x00000000ff047431 */ /* 0x000fe200000001ff */
[----:B------:R-:W-:-:S03]  /*0110*/  CS2R R22, SRZ ;  /* 0x0000000000167805 */ /* 0x000fc6000001ff00 */
[----:B0-----:R-:W-:Y:S01]  /*0120*/  IMAD.WIDE R10, R3, 0x8, R10 ;  /* 0x00000008030a7825 */ /* 0x001fe200078e020a */
[----:B------:R-:W-:-:S04]  /*0130*/  LOP3.LUT R3, R2, 0x7, RZ, 0xc0, !PT ;  /* 0x0000000702037812 */ /* 0x000fc800078ec0ff */
[----:B------:R0:W5:Y:S01]  /*0140*/  LDG.E.64 R8, desc[UR4][R10.64] ;  /* 0x000000040a087981 */ /* 0x000162000c1e1b00 */
[----:B------:R-:W-:-:S03]  /*0150*/  ISETP.NE.AND P0, PT, R3, RZ, PT ;  /* 0x000000ff0300720c */ /* 0x000fc60003f05270 */
[----:B------:R0:W5:Y:S01]  /*0160*/  LDG.E.64 R6, desc[UR4][R10.64+0x8] ;  /* 0x000008040a067981 */ /* 0x000162000c1e1b00 */
[----:B------:R-:W-:Y:S09]  /*0170*/  @!P1 BRA `(.L_x_1) ;  /* 0x0000000400049947 */ /* 0x000ff20003800000 */
[----:B-----5:R-:W-:Y:S02]  /*0180*/  IADD3 R18, P2, PT, R6, 0x20, RZ ;  /* 0x0000002006127810 */ /* 0x020fe40007f5e0ff */
[----:B------:R-:W-:Y:S02]  /*0190*/  CS2R R22, SRZ ;  /* 0x0000000000167805 */ /* 0x000fe4000001ff00 */
[----:B0-----:R-:W-:Y:S02]  /*01a0*/  IADD3 R10, P1, PT, R8, 0x20, RZ ;  /* 0x00000020080a7810 */ /* 0x001fe40007f3e0ff */
[----:B------:R-:W-:Y:S01]  /*01b0*/  LOP3.LUT R4, R2, 0x7ffffff8, RZ, 0xc0, !PT ;  /* 0x7ffffff802047812 */ /* 0x000fe200078ec0ff */
[----:B------:R-:W-:Y:S01]  /*01c0*/  IMAD.X R19, RZ, RZ, R7, P2 ;  /* 0x000000ffff137224 */ /* 0x000fe200010e0607 */
[----:B------:R-:W-:Y:S02]  /*01d0*/  IADD3.X R11, PT, PT, RZ, R9, RZ, P1, !PT ;  /* 0x00000009ff0b7210 */ /* 0x000fe40000ffe4ff */
[----:B------:R-:W-:-:S07]  /*01e0*/  IADD3 R5, PT, PT, -R4, RZ, RZ ;  /* 0x000000ff04057210 */ /* 0x000fce0007ffe1ff */
.L_x_2:
[----:B------:R-:W2:Y:S01]  /*01f0*/  LDG.E.64 R14, desc[UR4][R10.64+-0x20] ;  /* 0xffffe0040a0e7981 */ /* 0x000ea2000c1e1b00 */
[----:B------:R-:W0:Y:S03]  /*0200*/  LDC.64 R12, c[0x0][0x390] ;  /* 0x0000e400ff0c7b82 */ /* 0x000e260000000a00 */
[----:B------:R-:W3:Y:S04]  /*0210*/  LDG.E.64 R24, desc[UR4][R10.64+-0x18] ;  /* 0xffffe8040a187981 */ /* 0x000ee8000c1e1b00 */
[----:B------:R-:W4:Y:S01]  /*0220*/  LDG.E.64 R28, desc[UR4][R10.64+-0x10] ;  /* 0xfffff0040a1c7981 */ /* 0x000f22000c1e1b00 */
[----:B--2---:R1:W0:Y:S02]  /*0230*/  F2I.F64.TRUNC R15, R14 ;  /* 0x0000000e000f7311 */ /* 0x004224000030d100 */
[----:B-1----:R-:W-:Y:S01]  /*0240*/  MOV R14, R18 ;  /* 0x00000012000e7202 */ /* 0x002fe20000000f00 */
[----:B0-----:R-:W-:-:S04]  /*0250*/  IMAD.WIDE R20, R15, 0x8, R12 ;  /* 0x000000080f147825 */ /* 0x001fc800078e020c */
[----:B------:R-:W-:Y:S02]  /*0260*/  IMAD.MOV.U32 R15, RZ, RZ, R19 ;  /* 0x000000ffff0f7224 */ /* 0x000fe400078e0013 */
[----:B------:R-:W2:Y:S04]  /*0270*/  LDG.E.64 R20, desc[UR4][R20.64] ;  /* 0x0000000414147981 */ /* 0x000ea8000c1e1b00 */
[----:B------:R-:W2:Y:S01]  /*0280*/  LDG.E.64 R18, desc[UR4][R14.64+-0x20] ;  /* 0xffffe0040e127981 */ /* 0x000ea2000c1e1b00 */
[----:B---3--:R0:W1:Y:S08]  /*0290*/  F2I.F64.TRUNC R17, R24 ;  /* 0x0000001800117311 */ /* 0x008070000030d100 */
[----:B----4-:R-:W3:Y:S01]  /*02a0*/  F2I.F64.TRUNC R27, R28 ;  /* 0x0000001c001b7311 */ /* 0x010ee2000030d100 */
[----:B0-----:R-:W4:Y:S01]  /*02b0*/  LDG.E.64 R24, desc[UR4][R10.64+-0x8] ;  /* 0xfffff8040a187981 */ /* 0x001f22000c1e1b00 */
[----:B-1----:R-:W-:-:S06]  /*02c0*/  IMAD.WIDE R16, R17, 0x8, R12 ;  /* 0x0000000811107825 */ /* 0x002fcc00078e020c */
[----:B------:R-:W5:Y:S01]  /*02d0*/  LDG.E.64 R16, desc[UR4][R16.64] ;  /* 0x0000000410107981 */ /* 0x000f62000c1e1b00 */
[----:B--2---:R-:W-:-:S03]  /*02e0*/  DFMA R18, R18, R20, R22 ;  /* 0x000000141212722b */ /* 0x004fc60000000016 */
[----:B------:R-:W5:Y:S01]  /*02f0*/  LDG.E.64 R22, desc[UR4][R14.64+-0x18] ;  /* 0xffffe8040e167981 */ /* 0x000f62000c1e1b00 */
[----:B---3--:R-:W-:-:S03]  /*0300*/  IMAD.WIDE R26, R27, 0x8, R12 ;  /* 0x000000081b1a7825 */ /* 0x008fc600078e020c */
[----:B------:R-:W2:Y:S01]  /*0310*/  LDG.E.64 R20, desc[UR4][R14.64+-0x10] ;  /* 0xfffff0040e147981 */ /* 0x000ea2000c1e1b00 */
[----:B-----5:R-:W-:-:S03]  /*0320*/  DFMA R22, R22, R16, R18 ;  /* 0x000000101616722b */ /* 0x020fc60000000012 */
[----:B------:R-:W2:Y:S01]  /*0330*/  LDG.E.64 R18, desc[UR4][R26.64] ;  /* 0x000000041a127981 */ /* 0x000ea2000c1e1b00 */
[----:B----4-:R0:W1:Y:S03]  /*0340*/  F2I.F64.TRUNC R17, R24 ;  /* 0x0000001800117311 */ /* 0x010066000030d100 */
[----:B------:R-:W3:Y:S04]  /*0350*/  LDG.E.64 R26, desc[UR4][R10.64+0x8] ;  /* 0x000008040a1a7981 */ /* 0x000ee8000c1e1b00 */
[----:B0-----:R-:W4:Y:S01]  /*0360*/  LDG.E.64 R24, desc[UR4][R10.64] ;  /* 0x000000040a187981 */ /* 0x001f22000c1e1b00 */
[----:B-1----:R-:W-:-:S06]  /*0370*/  IMAD.WIDE R16, R17, 0x8, R12 ;  /* 0x0000000811107825 */ /* 0x002fcc00078e020c */
[----:B------:R-:W5:Y:S01]  /*0380*/  LDG.E.64 R16, desc[UR4][R16.64] ;  /* 0x0000000410107981 */ /* 0x000f62000c1e1b00 */
[----:B--2---:R-:W-:-:S03]  /*0390*/  DFMA R20, R20, R18, R22 ;  /* 0x000000121414722b */ /* 0x004fc60000000016 */
[----:B------:R-:W5:Y:S01]  /*03a0*/  LDG.E.64 R18, desc[UR4][R14.64+-0x8] ;  /* 0xfffff8040e127981 */ /* 0x000f62000c1e1b00 */
[----:B----4-:R0:W1:Y:S08]  /*03b0*/  F2I.F64.TRUNC R29, R24 ;  /* 0x00000018001d7311 */ /* 0x010070000030d100 */
[----:B---3--:R-:W2:Y:S01]  /*03c0*/  F2I.F64.TRUNC R27, R26 ;  /* 0x0000001a001b7311 */ /* 0x008ea2000030d100 */
[----:B0-----:R-:W3:Y:S01]  /*03d0*/  LDG.E.64 R24, desc[UR4][R14.64+0x8] ;  /* 0x000008040e187981 */ /* 0x001ee2000c1e1b00 */
[----:B-1----:R-:W-:-:S05]  /*03e0*/  IMAD.WIDE R28, R29, 0x8, R12 ;  /* 0x000000081d1c7825 */ /* 0x002fca00078e020c */
[----:B------:R-:W4:Y:S01]  /*03f0*/  LDG.E.64 R22, desc[UR4][R28.64] ;  /* 0x000000041c167981 */ /* 0x000f22000c1e1b00 */
[----:B-----5:R-:W-:-:S03]  /*0400*/  DFMA R18, R18, R16, R20 ;  /* 0x000000101212722b */ /* 0x020fc60000000014 */
[----:B------:R-:W4:Y:S04]  /*0410*/  LDG.E.64 R20, desc[UR4][R14.64] ;  /* 0x000000040e147981 */ /* 0x000f28000c1e1b00 */
[----:B------:R-:W5:Y:S01]  /*0420*/  LDG.E.64 R16, desc[UR4][R10.64+0x10] ;  /* 0x000010040a107981 */ /* 0x000f62000c1e1b00 */
[----:B----4-:R-:W-:-:S03]  /*0430*/  DFMA R18, R20, R22, R18 ;  /* 0x000000161412722b */ /* 0x010fc60000000012 */
[----:B------:R-:W4:Y:S01]  /*0440*/  LDG.E.64 R20, desc[UR4][R10.64+0x18] ;  /* 0x000018040a147981 */ /* 0x000f22000c1e1b00 */
[----:B--2---:R-:W-:-:S06]  /*0450*/  IMAD.WIDE R22, R27, 0x8, R12 ;  /* 0x000000081b167825 */ /* 0x004fcc00078e020c */
[----:B------:R-:W3:Y:S01]  /*0460*/  LDG.E.64 R22, desc[UR4][R22.64] ;  /* 0x0000000416167981 */ /* 0x000ee2000c1e1b00 */
[----:B-----5:R-:W0:Y:S02]  /*0470*/  F2I.F64.TRUNC R17, R16 ;  /* 0x0000001000117311 */ /* 0x020e24000030d100 */
[----:B0-----:R-:W-:-:S06]  /*0480*/  IMAD.WIDE R16, R17, 0x8, R12 ;  /* 0x0000000811107825 */ /* 0x001fcc00078e020c */
[----:B----4-:R-:W0:Y:S01]  /*0490*/  F2I.F64.TRUNC R21, R20 ;  /* 0x0000001400157311 */ /* 0x010e22000030d100 */
[----:B---3--:R-:W-:Y:S01]  /*04a0*/  DFMA R18, R24, R22, R18 ;  /* 0x000000161812722b */ /* 0x008fe20000000012 */
[----:B------:R-:W2:Y:S04]  /*04b0*/  LDG.E.64 R22, desc[UR4][R14.64+0x10] ;  /* 0x000010040e167981 */ /* 0x000ea8000c1e1b00 */
[----:B------:R-:W2:Y:S01]  /*04c0*/  LDG.E.64 R24, desc[UR4][R16.64] ;  /* 0x0000000410187981 */ /* 0x000ea2000c1e1b00 */
[----:B0-----:R-:W-:-:S03]  /*04d0*/  IMAD.WIDE R26, R21, 0x8, R12 ;  /* 0x00000008151a7825 */ /* 0x001fc600078e020c */
[----:B------:R-:W3:Y:S04]  /*04e0*/  LDG.E.64 R12, desc[UR4][R14.64+0x18] ;  /* 0x000018040e0c7981 */ /* 0x000ee8000c1e1b00 */
[----:B------:R-:W3:Y:S01]  /*04f0*/  LDG.E.64 R26, desc[UR4][R26.64] ;  /* 0x000000041a1a7981 */ /* 0x000ee2000c1e1b00 */
[----:B------:R-:W-:-:S04]  /*0500*/  IADD3 R5, PT, PT, R5, 0x8, RZ ;  /* 0x0000000805057810 */ /* 0x000fc80007ffe0ff */
[----:B------:R-:W-:Y:S02]  /*0510*/  ISETP.NE.AND P1, PT, R5, RZ, PT ;  /* 0x000000ff0500720c */ /* 0x000fe40003f25270 */
[----:B------:R-:W-:-:S04]  /*0520*/  IADD3 R10, P2, PT, R10, 0x40, RZ ;  /* 0x000000400a0a7810 */ /* 0x000fc80007f5e0ff */
[----:B------:R-:W-:Y:S01]  /*0530*/  IADD3.X R11, PT, PT, RZ, R11, RZ, P2, !PT ;  /* 0x0000000bff0b7210 */ /* 0x000fe200017fe4ff */
[----:B--2---:R-:W-:Y:S01]  /*0540*/  DFMA R22, R22, R24, R18 ;  /* 0x000000181616722b */ /* 0x004fe20000000012 */
[----:B------:R-:W-:-:S07]  /*0550*/  IADD3 R18, P3, PT, R14, 0x40, RZ ;  /* 0x000000400e127810 */ /* 0x000fce0007f7e0ff */
[----:B---3--:R-:W-:Y:S01]  /*0560*/  DFMA R22, R12, R26, R22 ;  /* 0x0000001a0c16722b */ /* 0x008fe20000000016 */
[----:B------:R-:W-:Y:S01]  /*0570*/  IMAD.X R19, RZ, RZ, R15, P3 ;  /* 0x000000ffff137224 */ /* 0x000fe200018e060f */
[----:B------:R-:W-:Y:S09]  /*0580*/  @P1 BRA `(.L_x_2) ;  /* 0xfffffffc00181947 */ /* 0x000ff2000383ffff */
.L_x_1:
[----:B------:R-:W-:Y:S05]  /*0590*/  @!P0 BRA `(.L_x_0) ;  /* 0x0000000000f48947 */ /* 0x000fea0003800000 */
[----:B------:R-:W-:Y:S02]  /*05a0*/  ISETP.GE.U32.AND P0, PT, R3, 0x4, PT ;  /* 0x000000040300780c */ /* 0x000fe40003f06070 */
[----:B------:R-:W-:-:S04]  /*05b0*/  LOP3.LUT R5, R2, 0x3, RZ, 0xc0, !PT ;  /* 0x0000000302057812 */ /* 0x000fc800078ec0ff */
[----:B------:R-:W-:-:S07]  /*05c0*/  ISETP.NE.AND P1, PT, R5, RZ, PT ;  /* 0x000000ff0500720c */ /* 0x000fce0003f25270 */
[----:B------:R-:W-:Y:S06]  /*05d0*/  @!P0 BRA `(.L_x_3) ;  /* 0x0000000000708947 */ /* 0x000fec0003800000 */
[C---:B-----5:R-:W-:Y:S01]  /*05e0*/  IMAD.WIDE.U32 R24, R4.reuse, 0x8, R8 ;  /* 0x0000000804187825 */ /* 0x060fe200078e0008 */
[----:B------:R-:W1:Y:S04]  /*05f0*/  LDC.64 R14, c[0x0][0x390] ;  /* 0x0000e400ff0e7b82 */ /* 0x000e680000000a00 */
[----:B0-----:R-:W2:Y:S04]  /*0600*/  LDG.E.64 R10, desc[UR4][R24.64] ;  /* 0x00000004180a7981 */ /* 0x001ea8000c1e1b00 */
[----:B------:R-:W3:Y:S04]  /*0610*/  LDG.E.64 R28, desc[UR4][R24.64+0x8] ;  /* 0x00000804181c7981 */ /* 0x000ee8000c1e1b00 */
[----:B------:R-:W4:Y:S04]  /*0620*/  LDG.E.64 R18, desc[UR4][R24.64+0x10] ;  /* 0x0000100418127981 */ /* 0x000f28000c1e1b00 */
[----:B------:R-:W4:Y:S01]  /*0630*/  LDG.E.64 R26, desc[UR4][R24.64+0x18] ;  /* 0x00001804181a7981 */ /* 0x000f22000c1e1b00 */
[----:B--2---:R0:W1:Y:S02]  /*0640*/  F2I.F64.TRUNC R13, R10 ;  /* 0x0000000a000d7311 */ /* 0x004064000030d100 */
[----:B0-----:R-:W-:-:S04]  /*0650*/  IMAD.WIDE.U32 R10, R4, 0x8, R6 ;  /* 0x00000008040a7825 */ /* 0x001fc800078e0006 */
[--C-:B-1----:R-:W-:Y:S01]  /*0660*/  IMAD.WIDE R12, R13, 0x8, R14.reuse ;  /* 0x000000080d0c7825 */ /* 0x102fe200078e020e */
[----:B------:R-:W2:Y:S05]  /*0670*/  LDG.E.64 R16, desc[UR4][R10.64] ;  /* 0x000000040a107981 */ /* 0x000eaa000c1e1b00 */
[----:B------:R-:W2:Y:S01]  /*0680*/  LDG.E.64 R12, desc[UR4][R12.64] ;  /* 0x000000040c0c7981 */ /* 0x000ea2000c1e1b00 */
[----:B---3--:R-:W0:Y:S08]  /*0690*/  F2I.F64.TRUNC R21, R28 ;  /* 0x0000001c00157311 */ /* 0x008e30000030d100 */
[----:B----4-:R1:W3:Y:S01]  /*06a0*/  F2I.F64.TRUNC R29, R18 ;  /* 0x00000012001d7311 */ /* 0x0102e2000030d100 */
[----:B0-----:R-:W-:-:S07]  /*06b0*/  IMAD.WIDE R20, R21, 0x8, R14 ;  /* 0x0000000815147825 */ /* 0x001fce00078e020e */
[----:B------:R-:W0:Y:S01]  /*06c0*/  F2I.F64.TRUNC R3, R26 ;  /* 0x0000001a00037311 */ /* 0x000e22000030d100 */
[----:B-1----:R-:W4:Y:S04]  /*06d0*/  LDG.E.64 R18, desc[UR4][R10.64+0x8] ;  /* 0x000008040a127981 */ /* 0x002f28000c1e1b00 */
[----:B------:R-:W4:Y:S01]  /*06e0*/  LDG.E.64 R20, desc[UR4][R20.64] ;  /* 0x0000000414147981 */ /* 0x000f22000c1e1b00 */
[----:B---3--:R-:W-:-:S06]  /*06f0*/  IMAD.WIDE R24, R29, 0x8, R14 ;  /* 0x000000081d187825 */ /* 0x008fcc00078e020e */
[----:B------:R-:W3:Y:S01]  /*0700*/  LDG.E.64 R24, desc[UR4][R24.64] ;  /* 0x0000000418187981 */ /* 0x000ee2000c1e1b00 */
[----:B0-----:R-:W-:-:S06]  /*0710*/  IMAD.WIDE R14, R3, 0x8, R14 ;  /* 0x00000008030e7825 */ /* 0x001fcc00078e020e */
[----:B------:R-:W3:Y:S01]  /*0720*/  LDG.E.64 R14, desc[UR4][R14.64] ;  /* 0x000000040e0e7981 */ /* 0x000ee2000c1e1b00 */
[----:B--2---:R-:W-:-:S03]  /*0730*/  DFMA R12, R16, R12, R22 ;  /* 0x0000000c100c722b */ /* 0x004fc60000000016 */
[----:B------:R-:W3:Y:S04]  /*0740*/  LDG.E.64 R16, desc[UR4][R10.64+0x10] ;  /* 0x000010040a107981 */ /* 0x000ee8000c1e1b00 */
[----:B------:R-:W2:Y:S01]  /*0750*/  LDG.E.64 R22, desc[UR4][R10.64+0x18] ;  /* 0x000018040a167981 */ /* 0x000ea2000c1e1b00 */
[----:B----4-:R-:W-:Y:S01]  /*0760*/  DFMA R12, R18, R20, R12 ;  /* 0x00000014120c722b */ /* 0x010fe2000000000c */
[----:B------:R-:W-:-:S07]  /*0770*/  IADD3 R4, PT, PT, R4, 0x4, RZ ;  /* 0x0000000404047810 */ /* 0x000fce0007ffe0ff */
[----:B---3--:R-:W-:-:S08]  /*0780*/  DFMA R12, R16, R24, R12 ;  /* 0x00000018100c722b */ /* 0x008fd0000000000c */
[----:B--2---:R-:W-:-:S11]  /*0790*/  DFMA R22, R22, R14, R12 ;  /* 0x0000000e1616722b */ /* 0x004fd6000000000c */
.L_x_3:
[----:B------:R-:W-:Y:S05]  /*07a0*/  @!P1 BRA `(.L_x_0) ;  /* 0x0000000000709947 */ /* 0x000fea0003800000 */
[----:B------:R-:W-:Y:S02]  /*07b0*/  ISETP.NE.AND P0, PT, R5, 0x1, PT ;  /* 0x000000010500780c */ /* 0x000fe40003f05270 */
[----:B------:R-:W-:-:S04]  /*07c0*/  LOP3.LUT R2, R2, 0x1, RZ, 0xc0, !PT ;  /* 0x0000000102027812 */ /* 0x000fc800078ec0ff */
[----:B------:R-:W-:-:S07]  /*07d0*/  ISETP.NE.U32.AND P1, PT, R2, 0x1, PT ;  /* 0x000000010200780c */ /* 0x000fce0003f25070 */
[C---:B-----5:R-:W-:Y:S01]  /*07e0*/  @P0 IMAD.WIDE.U32 R20, R4.reuse, 0x8, R8 ;  /* 0x0000000804140825 */ /* 0x060fe200078e0008 */
[----:B------:R-:W1:Y:S04]  /*07f0*/  @P0 LDC.64 R14, c[0x0][0x390] ;  /* 0x0000e400ff0e0b82 */ /* 0x000e680000000a00 */
[----:B------:R-:W2:Y:S01]  /*0800*/  @P0 LDG.E.64 R24, desc[UR4][R20.64] ;  /* 0x0000000414180981 */ /* 0x000ea2000c1e1b00 */
[C---:B0-----:R-:W-:Y:S01]  /*0810*/  @P0 IMAD.WIDE.U32 R10, R4.reuse, 0x8, R6 ;  /* 0x00000008040a0825 */ /* 0x041fe200078e0006 */
[----:B------:R-:W-:Y:S02]  /*0820*/  @P0 IADD3 R4, PT, PT, R4, 0x2, RZ ;  /* 0x0000000204040810 */ /* 0x000fe40007ffe0ff */
[----:B------:R-:W3:Y:S01]  /*0830*/  @P0 LDG.E.64 R26, desc[UR4][R20.64+0x8] ;  /* 0x00000804141a0981 */ /* 0x000ee2000c1e1b00 */
[----:B------:R-:W0:Y:S02]  /*0840*/  @!P1 LDC.64 R12, c[0x0][0x390] ;  /* 0x0000e400ff0c9b82 */ /* 0x000e240000000a00 */
[C---:B------:R-:W-:Y:S01]  /*0850*/  @!P1 IMAD.WIDE.U32 R16, R4.reuse, 0x8, R8 ;  /* 0x0000000804109825 */ /* 0x040fe200078e0008 */
[----:B------:R-:W4:Y:S04]  /*0860*/  @P0 LDG.E.64 R2, desc[UR4][R10.64] ;  /* 0x000000040a020981 */ /* 0x000f28000c1e1b00 */
[----:B------:R-:W4:Y:S01]  /*0870*/  @!P1 LDG.E.64 R18, desc[UR4][R16.64] ;  /* 0x0000000410129981 */ /* 0x000f22000c1e1b00 */
[----:B------:R-:W-:-:S06]  /*0880*/  @!P1 IMAD.WIDE.U32 R4, R4, 0x8, R6 ;  /* 0x0000000804049825 */ /* 0x000fcc00078e0006 */
[----:B------:R-:W4:Y:S01]  /*0890*/  @!P1 LDG.E.64 R4, desc[UR4][R4.64] ;  /* 0x0000000404049981 */ /* 0x000f22000c1e1b00 */
[----:B--2---:R-:W1:Y:S08]  /*08a0*/  @P0 F2I.F64.TRUNC R9, R24 ;  /* 0x0000001800090311 */ /* 0x004e70000030d100 */
[----:B---3--:R-:W2:Y:S01]  /*08b0*/  @P0 F2I.F64.TRUNC R27, R26 ;  /* 0x0000001a001b0311 */ /* 0x008ea2000030d100 */
[----:B-1----:R-:W-:-:S07]  /*08c0*/  @P0 IMAD.WIDE R8, R9, 0x8, R14 ;  /* 0x0000000809080825 */ /* 0x002fce00078e020e */
[----:B----4-:R-:W0:Y:S01]  /*08d0*/  @!P1 F2I.F64.TRUNC R19, R18 ;  /* 0x0000001200139311 */ /* 0x010e22000030d100 */
[----:B------:R-:W3:Y:S01]  /*08e0*/  @P0 LDG.E.64 R8, desc[UR4][R8.64] ;  /* 0x0000000408080981 */ /* 0x000ee2000c1e1b00 */
[----:B--2---:R-:W-:-:S03]  /*08f0*/  @P0 IMAD.WIDE R20, R27, 0x8, R14 ;  /* 0x000000081b140825 */ /* 0x004fc600078e020e */
[----:B------:R-:W2:Y:S04]  /*0900*/  @P0 LDG.E.64 R14, desc[UR4][R10.64+0x8] ;  /* 0x000008040a0e0981 */ /* 0x000ea8000c1e1b00 */
[----:B------:R-:W2:Y:S01]  /*0910*/  @P0 LDG.E.64 R16, desc[UR4][R20.64] ;  /* 0x0000000414100981 */ /* 0x000ea2000c1e1b00 */
[----:B0-----:R-:W-:-:S06]  /*0920*/  @!P1 IMAD.WIDE R12, R19, 0x8, R12 ;  /* 0x00000008130c9825 */ /* 0x001fcc00078e020c */
[----:B------:R-:W4:Y:S01]  /*0930*/  @!P1 LDG.E.64 R12, desc[UR4][R12.64] ;  /* 0x000000040c0c9981 */ /* 0x000f22000c1e1b00 */
[----:B---3--:R-:W-:-:S08]  /*0940*/  @P0 DFMA R2, R2, R8, R22 ;  /* 0x000000080202022b */ /* 0x008fd00000000016 */
[----:B--2---:R-:W-:-:S08]  /*0950*/  @P0 DFMA R22, R14, R16, R2 ;  /* 0x000000100e16022b */ /* 0x004fd00000000002 */
[----:B----4-:R-:W-:-:S11]  /*0960*/  @!P1 DFMA R22, R4, R12, R22 ;  /* 0x0000000c0416922b */ /* 0x010fd60000000016 */
.L_x_0:
[----:B------:R-:W1:Y:S08]  /*0970*/  LDC.64 R2, c[0x0][0x398] ;  /* 0x0000e600ff027b82 */ /* 0x000e700000000a00 */
[----:B------:R-:W2:Y:S08]  /*0980*/  LDC.64 R4, c[0x0][0x390] ;  /* 0x0000e400ff047b82 */ /* 0x000eb00000000a00 */
[----:B-----5:R-:W3:Y:S01]  /*0990*/  LDC.64 R8, c[0x0][0x3a0] ;  /* 0x0000e800ff087b82 */ /* 0x020ee20000000a00 */
[----:B-1----:R-:W-:-:S05]  /*09a0*/  IMAD.WIDE R2, R0, 0x8, R2 ;  /* 0x0000000800027825 */ /* 0x002fca00078e0202 */
[----:B------:R-:W-:Y:S01]  /*09b0*/  STG.E.64 desc[UR4][R2.64], R22 ;  /* 0x0000001602007986 */ /* 0x000fe2000c101b04 */
[----:B--2---:R-:W-:-:S06]  /*09c0*/  IMAD.WIDE R4, R0, 0x8, R4 ;  /* 0x0000000800047825 */ /* 0x004fcc00078e0204 */
[----:B------:R-:W2:Y:S01]  /*09d0*/  LDG.E.64 R4, desc[UR4][R4.64] ;  /* 0x0000000404047981 */ /* 0x000ea2000c1e1b00 */
[----:B---3--:R-:W-:Y:S01]  /*09e0*/  IMAD.WIDE R8, R0, 0x8, R8 ;  /* 0x0000000800087825 */ /* 0x008fe200078e0208 */
[----:B--2---:R-:W-:-:S07]  /*09f0*/  DADD R6, R4, -R22 ;  /* 0x0000000004067229 */ /* 0x004fce0000000816 */
[----:B------:R-:W-:Y:S01]  /*0a00*/  STG.E.64 desc[UR4][R8.64], R6 ;  /* 0x0000000608007986 */ /* 0x000fe2000c101b04 */
[----:B------:R-:W-:Y:S05]  /*0a10*/  EXIT ;  /* 0x000000000000794d */ /* 0x000fea0003800000 */
.L_x_4:
[----:B------:R-:W-:-:S00]  /*0a20*/  BRA `(.L_x_4) ;  /* 0xfffffffc00fc7947 */ /* 0x000fc0000383ffff */
[----:B------:R-:W-:-:S00]  /*0a30*/  NOP ;  /* 0x0000000000007918 */ /* 0x000fc00000000000 */
        /* <DEDUP_REMOVED lines=12> */
.L_x_5:


//--------------------- .nv.shared.reserved.0     --------------------------
	.section	.nv.shared.reserved.0,"aw",@nobits
	.weak		__nv_reservedSMEM_offset_0_alias
	.size		__nv_reservedSMEM_offset_0_alias, 0, 64
	.other		__nv_reservedSMEM_offset_0_alias,@"STO_CUDA_RESERVED_SHARED STV_DEFAULT"
__nv_reservedSMEM_offset_0_alias:
	.zero		0
	.zero		64


//--------------------- .nv.constant0.multiply    --------------------------
	.section	.nv.constant0.multiply,"a",@progbits
	.sectionflags	@""
	.align	4
.nv.constant0.multiply:
	.zero		936


//--------------------- SYMBOLS --------------------------

	.type		.nv.reservedSmem.offset0,@object
	.size		.nv.reservedSmem.offset0,0x4
